//
// Generated by NVIDIA NVVM Compiler
//
// Compiler Build ID: CL-36424714
// Cuda compilation tools, release 13.0, V13.0.88
// Based on NVVM 20.0.0
//

.version 9.0
.target sm_100
.address_size 64

	// .globl	_Z16DotProductKernelPdS_S_
// _ZZ16DotProductKernelPdS_S_E4temp has been demoted

.visible .entry _Z16DotProductKernelPdS_S_(
	.param .u64 .ptr .align 1 _Z16DotProductKernelPdS_S__param_0,
	.param .u64 .ptr .align 1 _Z16DotProductKernelPdS_S__param_1,
	.param .u64 .ptr .align 1 _Z16DotProductKernelPdS_S__param_2
)
{
	.reg .pred 	%p<6>;
	.reg .b32 	%r<13>;
	.reg .b64 	%rd<11>;
	.reg .b64 	%fd<9>;
	// demoted variable
	.shared .align 8 .b8 _ZZ16DotProductKernelPdS_S_E4temp[4096];
	ld.param.u64 	%rd1, [_Z16DotProductKernelPdS_S__param_0];
	ld.param.u64 	%rd2, [_Z16DotProductKernelPdS_S__param_1];
	ld.param.u64 	%rd3, [_Z16DotProductKernelPdS_S__param_2];
	mov.u32 	%r1, %tid.x;
	mov.u32 	%r7, %ctaid.x;
	mov.u32 	%r12, %ntid.x;
	mad.lo.s32 	%r3, %r7, %r12, %r1;
	setp.gt.s32 	%p1, %r3, 9999999;
	shl.b32 	%r8, %r1, 3;
	mov.u32 	%r9, _ZZ16DotProductKernelPdS_S_E4temp;
	add.s32 	%r4, %r9, %r8;
	@%p1 bra 	$L__BB0_2;
	cvta.to.global.u64 	%rd5, %rd1;
	cvta.to.global.u64 	%rd6, %rd2;
	mul.wide.s32 	%rd7, %r3, 8;
	add.s64 	%rd8, %rd5, %rd7;
	ld.global.f64 	%fd1, [%rd8];
	add.s64 	%rd9, %rd6, %rd7;
	ld.global.f64 	%fd2, [%rd9];
	mul.f64 	%fd3, %fd1, %fd2;
	st.shared.f64 	[%r4], %fd3;
	bra.uni 	$L__BB0_3;
$L__BB0_2:
	mov.b64 	%rd4, 0;
	st.shared.u64 	[%r4], %rd4;
$L__BB0_3:
	bar.sync 	0;
	setp.lt.u32 	%p2, %r12, 2;
	@%p2 bra 	$L__BB0_7;
$L__BB0_4:
	shr.u32 	%r6, %r12, 1;
	setp.ge.u32 	%p3, %r1, %r6;
	@%p3 bra 	$L__BB0_6;
	shl.b32 	%r10, %r6, 3;
	add.s32 	%r11, %r4, %r10;
	ld.shared.f64 	%fd4, [%r11];
	ld.shared.f64 	%fd5, [%r4];
	add.f64 	%fd6, %fd4, %fd5;
	st.shared.f64 	[%r4], %fd6;
$L__BB0_6:
	bar.sync 	0;
	setp.gt.u32 	%p4, %r12, 3;
	mov.u32 	%r12, %r6;
	@%p4 bra 	$L__BB0_4;
$L__BB0_7:
	setp.ne.s32 	%p5, %r1, 0;
	@%p5 bra 	$L__BB0_9;
	ld.shared.f64 	%fd7, [_ZZ16DotProductKernelPdS_S_E4temp];
	cvta.to.global.u64 	%rd10, %rd3;
	atom.global.add.f64 	%fd8, [%rd10], %fd7;
$L__BB0_9:
	ret;

}


// ===== COMPILED SASS (sm_100) =====

	.target	sm_100

	.elftype	@"ET_EXEC"


//--------------------- .note.nv.tkinfo           --------------------------
	.section	.note.nv.tkinfo,"",@"SHT_NOTE"
	.sectionflags	@"SHF_NOTE_NV_TKINFO"
	.tkinfo
        /*0018*/ 	.word	0x00000002
        /*0030*/ 	.string	""
        /*0030*/ 	.string	"ptxas"
        /*0030*/ 	.string	"Cuda compilation tools, release 13.0, V13.0.88"
        /*0030*/ 	.string	"Build cuda_13.0.r13.0/compiler.36424714_0"
        /*0030*/ 	.string	"-arch sm_100 -m 64 "



//--------------------- .note.nv.cuinfo           --------------------------
	.section	.note.nv.cuinfo,"",@"SHT_NOTE"
	.sectionflags	@"SHF_NOTE_NV_CUINFO"
        /*0018*/ 	.short	0x0002
        /*001a*/ 	.short	0x0064
        /*001c*/ 	.short	0x0082
	.zero		2


//--------------------- .nv.info                  --------------------------
	.section	.nv.info,"",@"SHT_CUDA_INFO"
	.align	4


	//----- nvinfo : EIATTR_REGCOUNT
	.align		4
        /*0000*/ 	.byte	0x04, 0x2f
        /*0002*/ 	.short	(.L_1 - .L_0)
	.align		4
.L_0:
        /*0004*/ 	.word	index@(_Z16DotProductKernelPdS_S_)
        /*0008*/ 	.word	0x0000000e


	//----- nvinfo : EIATTR_FRAME_SIZE
	.align		4
.L_1:
        /*000c*/ 	.byte	0x04, 0x11
        /*000e*/ 	.short	(.L_3 - .L_2)
	.align		4
.L_2:
        /*0010*/ 	.word	index@(_Z16DotProductKernelPdS_S_)
        /*0014*/ 	.word	0x00000000


	//----- nvinfo : EIATTR_MIN_STACK_SIZE
	.align		4
.L_3:
        /*0018*/ 	.byte	0x04, 0x12
        /*001a*/ 	.short	(.L_5 - .L_4)
	.align		4
.L_4:
        /*001c*/ 	.word	index@(_Z16DotProductKernelPdS_S_)
        /*0020*/ 	.word	0x00000000
.L_5:


//--------------------- .nv.compat                --------------------------
	.section	.nv.compat,"",@"SHT_CUDA_COMPAT_INFO"
	.align	4
        /*0000*/ 	.byte	0x02, 0x09, 0x00, 0x00, 0x02, 0x02, 0x01, 0x00, 0x02, 0x05, 0x05, 0x00, 0x03, 0x07, 0x01, 0x01
        /*0010*/ 	.byte	0x02, 0x03, 0x00, 0x00, 0x02, 0x06, 0x01, 0x00, 0x04, 0x0b, 0x08, 0x00, 0x01, 0x00, 0x00, 0x00
        /*0020*/ 	.byte	0x00, 0x00, 0x00, 0x00


//--------------------- .nv.info._Z16DotProductKernelPdS_S_ --------------------------
	.section	.nv.info._Z16DotProductKernelPdS_S_,"",@"SHT_CUDA_INFO"
	.sectionflags	@""
	.align	4


	//----- nvinfo : EIATTR_CUDA_API_VERSION
	.align		4
        /*0000*/ 	.byte	0x04, 0x37
        /*0002*/ 	.short	(.L_7 - .L_6)
.L_6:
        /*0004*/ 	.word	0x00000082


	//----- nvinfo : EIATTR_KPARAM_INFO
	.align		4
.L_7:
        /*0008*/ 	.byte	0x04, 0x17
        /*000a*/ 	.short	(.L_9 - .L_8)
.L_8:
        /*000c*/ 	.word	0x00000000
        /*0010*/ 	.short	0x0002
        /*0012*/ 	.short	0x0010
        /*0014*/ 	.byte	0x00, 0xf5, 0x21, 0x00


	//----- nvinfo : EIATTR_KPARAM_INFO
	.align		4
.L_9:
        /*0018*/ 	.byte	0x04, 0x17
        /*001a*/ 	.short	(.L_11 - .L_10)
.L_10:
        /*001c*/ 	.word	0x00000000
        /*0020*/ 	.short	0x0001
        /*0022*/ 	.short	0x0008
        /*0024*/ 	.byte	0x00, 0xf5, 0x21, 0x00


	//----- nvinfo : EIATTR_KPARAM_INFO
	.align		4
.L_11:
        /*0028*/ 	.byte	0x04, 0x17
        /*002a*/ 	.short	(.L_13 - .L_12)
.L_12:
        /*002c*/ 	.word	0x00000000
        /*0030*/ 	.short	0x0000
        /*0032*/ 	.short	0x0000
        /*0034*/ 	.byte	0x00, 0xf5, 0x21, 0x00


	//----- nvinfo : EIATTR_SPARSE_MMA_MASK
	.align		4
.L_13:
        /*0038*/ 	.byte	0x03, 0x50
        /*003a*/ 	.short	0x0000


	//----- nvinfo : EIATTR_MAXREG_COUNT
	.align		4
        /*003c*/ 	.byte	0x03, 0x1b
        /*003e*/ 	.short	0x00ff


	//----- nvinfo : EIATTR_NUM_BARRIERS
	.align		4
        /*0040*/ 	.byte	0x02, 0x4c
        /*0042*/ 	.byte	0x01
	.zero		1


	//----- nvinfo : EIATTR_MERCURY_ISA_VERSION
	.align		4
        /*0044*/ 	.byte	0x03, 0x5f
        /*0046*/ 	.short	0x0101


	//----- nvinfo : EIATTR_VRC_CTA_INIT_COUNT
	.align		4
        /*0048*/ 	.byte	0x02, 0x4a
	.zero		1
	.zero		1


	//----- nvinfo : EIATTR_EXIT_INSTR_OFFSETS
	.align		4
        /*004c*/ 	.byte	0x04, 0x1c
        /*004e*/ 	.short	(.L_15 - .L_14)


	//   ....[0]....
.L_14:
        /*0050*/ 	.word	0x00000230


	//   ....[1]....
        /*0054*/ 	.word	0x000002a0


	//----- nvinfo : EIATTR_CBANK_PARAM_SIZE
	.align		4
.L_15:
        /*0058*/ 	.byte	0x03, 0x19
        /*005a*/ 	.short	0x0018


	//----- nvinfo : EIATTR_PARAM_CBANK
	.align		4
        /*005c*/ 	.byte	0x04, 0x0a
        /*005e*/ 	.short	(.L_17 - .L_16)
	.align		4
.L_16:
        /*0060*/ 	.word	index@(.nv.constant0._Z16DotProductKernelPdS_S_)
        /*0064*/ 	.short	0x0380
        /*0066*/ 	.short	0x0018


	//----- nvinfo : EIATTR_SW_WAR
	.align		4
.L_17:
        /*0068*/ 	.byte	0x04, 0x36
        /*006a*/ 	.short	(.L_19 - .L_18)
.L_18:
        /*006c*/ 	.word	0x00000008
.L_19:


//--------------------- .nv.callgraph             --------------------------
	.section	.nv.callgraph,"",@"SHT_CUDA_CALLGRAPH"
	.align	4
	.sectionentsize	8
	.align		4
        /*0000*/ 	.word	0x00000000
	.align		4
        /*0004*/ 	.word	0xffffffff
	.align		4
        /*0008*/ 	.word	0x00000000
	.align		4
        /*000c*/ 	.word	0xfffffffe
	.align		4
        /*0010*/ 	.word	0x00000000
	.align		4
        /*0014*/ 	.word	0xfffffffd
	.align		4
        /*0018*/ 	.word	0x00000000
	.align		4
        /*001c*/ 	.word	0xfffffffc


//--------------------- .text._Z16DotProductKernelPdS_S_ --------------------------
	.section	.text._Z16DotProductKernelPdS_S_,"ax",@progbits
	.align	128
        .global         _Z16DotProductKernelPdS_S_
        .type           _Z16DotProductKernelPdS_S_,@function
        .size           _Z16DotProductKernelPdS_S_,(.L_x_3 - _Z16DotProductKernelPdS_S_)
        .other          _Z16DotProductKernelPdS_S_,@"STO_CUDA_ENTRY STV_DEFAULT"
_Z16DotProductKernelPdS_S_:
.text._Z16DotProductKernelPdS_S_:
[----:B------:R-:W-:Y:S01]  /*0000*/  LDC R1, c[0x0][0x37c] ;  /* 0x0000df00ff017b82 */ /* 0x000fe20000000800 */
[----:B------:R-:W0:Y:S07]  /*0010*/  S2R R11, SR_TID.X ;  /* 0x00000000000b7919 */ /* 0x000e2e0000002100 */
[----:B------:R-:W0:Y:S01]  /*0020*/  S2UR UR4, SR_CTAID.X ;  /* 0x00000000000479c3 */ /* 0x000e220000002500 */
[----:B------:R-:W1:Y:S07]  /*0030*/  LDCU.64 UR6, c[0x0][0x358] ;  /* 0x00006b00ff0677ac */ /* 0x000e6e0008000a00 */
[----:B------:R-:W0:Y:S08]  /*0040*/  LDC R0, c[0x0][0x360] ;  /* 0x0000d800ff007b82 */ /* 0x000e300000000800 */
[----:B------:R-:W2:Y:S08]  /*0050*/  LDC.64 R2, c[0x0][0x380] ;  /* 0x0000e000ff027b82 */ /* 0x000eb00000000a00 */
[----:B------:R-:W3:Y:S01]  /*0060*/  LDC.64 R4, c[0x0][0x388] ;  /* 0x0000e200ff047b82 */ /* 0x000ee20000000a00 */
[----:B0-----:R-:W-:-:S05]  /*0070*/  IMAD R7, R0, UR4, R11 ;  /* 0x0000000400077c24 */ /* 0x001fca000f8e020b */
[----:B------:R-:W-:-:S13]  /*0080*/  ISETP.GT.AND P1, PT, R7, 0x98967f, PT ;  /* 0x0098967f0700780c */ /* 0x000fda0003f24270 */
[----:B--2---:R-:W-:-:S04]  /*0090*/  @!P1 IMAD.WIDE R2, R7, 0x8, R2 ;  /* 0x0000000807029825 */ /* 0x004fc800078e0202 */
[----:B---3--:R-:W-:Y:S02]  /*00a0*/  @!P1 IMAD.WIDE R4, R7, 0x8, R4 ;  /* 0x0000000807049825 */ /* 0x008fe400078e0204 */
[----:B-1----:R-:W2:Y:S04]  /*00b0*/  @!P1 LDG.E.64 R2, desc[UR6][R2.64] ;  /* 0x0000000602029981 */ /* 0x002ea8000c1e1b00 */
[----:B------:R-:W2:Y:S01]  /*00c0*/  @!P1 LDG.E.64 R4, desc[UR6][R4.64] ;  /* 0x0000000604049981 */ /* 0x000ea2000c1e1b00 */
[----:B------:R-:W0:Y:S01]  /*00d0*/  S2UR UR5, SR_CgaCtaId ;  /* 0x00000000000579c3 */ /* 0x000e220000008800 */
[----:B------:R-:W-:Y:S01]  /*00e0*/  UMOV UR4, 0x400 ;  /* 0x0000040000047882 */ /* 0x000fe20000000000 */
[----:B------:R-:W-:Y:S02]  /*00f0*/  ISETP.GE.U32.AND P2, PT, R0, 0x2, PT ;  /* 0x000000020000780c */ /* 0x000fe40003f46070 */
[----:B------:R-:W-:Y:S01]  /*0100*/  ISETP.NE.AND P0, PT, R11, RZ, PT ;  /* 0x000000ff0b00720c */ /* 0x000fe20003f05270 */
[----:B0-----:R-:W-:-:S06]  /*0110*/  ULEA UR4, UR5, UR4, 0x18 ;  /* 0x0000000405047291 */ /* 0x001fcc000f8ec0ff */
[----:B------:R-:W-:Y:S01]  /*0120*/  LEA R9, R11, UR4, 0x3 ;  /* 0x000000040b097c11 */ /* 0x000fe2000f8e18ff */
[----:B--2---:R-:W-:-:S07]  /*0130*/  @!P1 DMUL R6, R2, R4 ;  /* 0x0000000402069228 */ /* 0x004fce0000000000 */
[----:B------:R0:W-:Y:S04]  /*0140*/  @!P1 STS.64 [R9], R6 ;  /* 0x0000000609009388 */ /* 0x0001e80000000a00 */
[----:B------:R0:W-:Y:S01]  /*0150*/  @P1 STS.64 [R9], RZ ;  /* 0x000000ff09001388 */ /* 0x0001e20000000a00 */
[----:B------:R-:W-:Y:S06]  /*0160*/  BAR.SYNC.DEFER_BLOCKING 0x0 ;  /* 0x0000000000007b1d */ /* 0x000fec0000010000 */
[----:B------:R-:W-:Y:S05]  /*0170*/  @!P2 BRA `(.L_x_0) ;  /* 0x00000000002ca947 */ /* 0x000fea0003800000 */
.L_x_1:
[----:B------:R-:W-:-:S04]  /*0180*/  SHF.R.U32.HI R8, RZ, 0x1, R0 ;  /* 0x00000001ff087819 */ /* 0x000fc80000011600 */
[----:B------:R-:W-:-:S13]  /*0190*/  ISETP.GE.U32.AND P1, PT, R11, R8, PT ;  /* 0x000000080b00720c */ /* 0x000fda0003f26070 */
[----:B0-----:R-:W-:Y:S01]  /*01a0*/  @!P1 IMAD R6, R8, 0x8, R9 ;  /* 0x0000000808069824 */ /* 0x001fe200078e0209 */
[----:B------:R-:W-:Y:S04]  /*01b0*/  @!P1 LDS.64 R4, [R9] ;  /* 0x0000000009049984 */ /* 0x000fe80000000a00 */
[----:B------:R-:W0:Y:S02]  /*01c0*/  @!P1 LDS.64 R2, [R6] ;  /* 0x0000000006029984 */ /* 0x000e240000000a00 */
[----:B0-----:R-:W-:-:S07]  /*01d0*/  @!P1 DADD R2, R2, R4 ;  /* 0x0000000002029229 */ /* 0x001fce0000000004 */
[----:B------:R1:W-:Y:S01]  /*01e0*/  @!P1 STS.64 [R9], R2 ;  /* 0x0000000209009388 */ /* 0x0003e20000000a00 */
[----:B------:R-:W-:Y:S01]  /*01f0*/  BAR.SYNC.DEFER_BLOCKING 0x0 ;  /* 0x0000000000007b1d */ /* 0x000fe20000010000 */
[----:B------:R-:W-:Y:S01]  /*0200*/  ISETP.GT.U32.AND P1, PT, R0, 0x3, PT ;  /* 0x000000030000780c */ /* 0x000fe20003f24070 */
[----:B------:R-:W-:-:S12]  /*0210*/  IMAD.MOV.U32 R0, RZ, RZ, R8 ;  /* 0x000000ffff007224 */ /* 0x000fd800078e0008 */
[----:B-1----:R-:W-:Y:S05]  /*0220*/  @P1 BRA `(.L_x_1) ;  /* 0xfffffffc00d41947 */ /* 0x002fea000383ffff */
.L_x_0:
[----:B------:R-:W-:Y:S05]  /*0230*/  @P0 EXIT ;  /* 0x000000000000094d */ /* 0x000fea0003800000 */
[----:B------:R-:W1:Y:S01]  /*0240*/  S2UR UR5, SR_CgaCtaId ;  /* 0x00000000000579c3 */ /* 0x000e620000008800 */
[----:B------:R-:W-:-:S07]  /*0250*/  UMOV UR4, 0x400 ;  /* 0x0000040000047882 */ /* 0x000fce0000000000 */
[----:B------:R-:W2:Y:S01]  /*0260*/  LDC.64 R4, c[0x0][0x390] ;  /* 0x0000e400ff047b82 */ /* 0x000ea20000000a00 */
[----:B-1----:R-:W-:-:S09]  /*0270*/  ULEA UR4, UR5, UR4, 0x18 ;  /* 0x0000000405047291 */ /* 0x002fd2000f8ec0ff */
[----:B------:R-:W2:Y:S04]  /*0280*/  LDS.64 R2, [UR4] ;  /* 0x00000004ff027984 */ /* 0x000ea80008000a00 */
[----:B--2---:R-:W-:Y:S01]  /*0290*/  REDG.E.ADD.F64.RN.STRONG.GPU desc[UR6][R4.64], R2 ;  /* 0x00000002040079a6 */ /* 0x004fe2000c12ff06 */
[----:B------:R-:W-:Y:S05]  /*02a0*/  EXIT ;  /* 0x000000000000794d */ /* 0x000fea0003800000 */
.L_x_2:
[----:B------:R-:W-:-:S00]  /*02b0*/  BRA `(.L_x_2) ;  /* 0xfffffffc00fc7947 */ /* 0x000fc0000383ffff */
[----:B------:R-:W-:-:S00]  /*02c0*/  NOP ;  /* 0x0000000000007918 */ /* 0x000fc00000000000 */
        /* <DEDUP_REMOVED lines=11> */
.L_x_3:


//--------------------- .nv.shared._Z16DotProductKernelPdS_S_ --------------------------
	.section	.nv.shared._Z16DotProductKernelPdS_S_,"aw",@nobits
	.sectionflags	@""
	.align	8
.nv.shared._Z16DotProductKernelPdS_S_:
	.zero		5120


//--------------------- .nv.shared.reserved.0     --------------------------
	.section	.nv.shared.reserved.0,"aw",@nobits
	.weak		__nv_reservedSMEM_offset_0_alias
	.size		__nv_reservedSMEM_offset_0_alias, 0, 64
	.other		__nv_reservedSMEM_offset_0_alias,@"STO_CUDA_RESERVED_SHARED STV_DEFAULT"
__nv_reservedSMEM_offset_0_alias:
	.zero		0
	.zero		64


//--------------------- .nv.constant0._Z16DotProductKernelPdS_S_ --------------------------
	.section	.nv.constant0._Z16DotProductKernelPdS_S_,"a",@progbits
	.sectionflags	@""
	.align	4
.nv.constant0._Z16DotProductKernelPdS_S_:
	.zero		920


//--------------------- SYMBOLS --------------------------

	.type		.nv.reservedSmem.offset0,@object
	.size		.nv.reservedSmem.offset0,0x4
	.type		.nv.reservedSmem.cap,@object
	.size		.nv.reservedSmem.cap,0x4
